	.headerflags	@"EF_CUDA_TEXMODE_UNIFIED EF_CUDA_64BIT_ADDRESS EF_CUDA_SM86 EF_CUDA_VIRTUAL_SM(EF_CUDA_SM86)"
	.elftype	@"ET_EXEC"


//--------------------- .nv.info                  --------------------------
	.section	.nv.info,"",@"SHT_CUDA_INFO"
	.align	4


	//----- nvinfo : EIATTR_REGCOUNT
	.align		4
        /*0000*/ 	.byte	0x04, 0x2f
        /*0002*/ 	.short	(.L_1 - .L_0)
	.align		4
.L_0:
        /*0004*/ 	.word	index@(triton_poi_fused_silu_0)
        /*0008*/ 	.word	0x0000000e


	//----- nvinfo : EIATTR_MIN_STACK_SIZE
	.align		4
.L_1:
        /*000c*/ 	.byte	0x04, 0x12
        /*000e*/ 	.short	(.L_3 - .L_2)
	.align		4
.L_2:
        /*0010*/ 	.word	index@(triton_poi_fused_silu_0)
        /*0014*/ 	.word	0x00000000


	//----- nvinfo : EIATTR_FRAME_SIZE
	.align		4
.L_3:
        /*0018*/ 	.byte	0x04, 0x11
        /*001a*/ 	.short	(.L_5 - .L_4)
	.align		4
.L_4:
        /*001c*/ 	.word	index@(triton_poi_fused_silu_0)
        /*0020*/ 	.word	0x00000000


	//----- nvinfo : EIATTR_MIN_STACK_SIZE
	.align		4
.L_5:
        /*0024*/ 	.byte	0x04, 0x12
        /*0026*/ 	.short	(.L_7 - .L_6)
	.align		4
.L_6:
        /*0028*/ 	.word	index@(triton_poi_fused_silu_0)
        /*002c*/ 	.word	0x00000000
.L_7:


//--------------------- .nv.info.triton_poi_fused_silu_0 --------------------------
	.section	.nv.info.triton_poi_fused_silu_0,"",@"SHT_CUDA_INFO"
	.sectionflags	@""
	.align	4


	//----- nvinfo : EIATTR_CUDA_API_VERSION
	.align		4
        /*0000*/ 	.byte	0x04, 0x37
        /*0002*/ 	.short	(.L_9 - .L_8)
.L_8:
        /*0004*/ 	.word	0x0000007c


	//----- nvinfo : EIATTR_SW2861232_WAR
	.align		4
.L_9:
        /*0008*/ 	.byte	0x01, 0x35
	.zero		2


	//----- nvinfo : EIATTR_PARAM_CBANK
	.align		4
        /*000c*/ 	.byte	0x04, 0x0a
        /*000e*/ 	.short	(.L_11 - .L_10)
	.align		4
.L_10:
        /*0010*/ 	.word	index@(.nv.constant0.triton_poi_fused_silu_0)
        /*0014*/ 	.short	0x0160
        /*0016*/ 	.short	0x0028


	//----- nvinfo : EIATTR_CBANK_PARAM_SIZE
	.align		4
.L_11:
        /*0018*/ 	.byte	0x03, 0x19
        /*001a*/ 	.short	0x0028


	//----- nvinfo : EIATTR_KPARAM_INFO
	.align		4
        /*001c*/ 	.byte	0x04, 0x17
        /*001e*/ 	.short	(.L_13 - .L_12)
.L_12:
        /*0020*/ 	.word	0x00000000
        /*0024*/ 	.short	0x0004
        /*0026*/ 	.short	0x0020
        /*0028*/ 	.byte	0x00, 0xf4, 0x21, 0x00


	//----- nvinfo : EIATTR_KPARAM_INFO
	.align		4
.L_13:
        /*002c*/ 	.byte	0x04, 0x17
        /*002e*/ 	.short	(.L_15 - .L_14)
.L_14:
        /*0030*/ 	.word	0x00000000
        /*0034*/ 	.short	0x0003
        /*0036*/ 	.short	0x0018
        /*0038*/ 	.byte	0x00, 0xf0, 0x11, 0x00


	//----- nvinfo : EIATTR_KPARAM_INFO
	.align		4
.L_15:
        /*003c*/ 	.byte	0x04, 0x17
        /*003e*/ 	.short	(.L_17 - .L_16)
.L_16:
        /*0040*/ 	.word	0x00000000
        /*0044*/ 	.short	0x0002
        /*0046*/ 	.short	0x0010
        /*0048*/ 	.byte	0x00, 0xf4, 0x21, 0x00


	//----- nvinfo : EIATTR_KPARAM_INFO
	.align		4
.L_17:
        /*004c*/ 	.byte	0x04, 0x17
        /*004e*/ 	.short	(.L_19 - .L_18)
.L_18:
        /*0050*/ 	.word	0x00000000
        /*0054*/ 	.short	0x0001
        /*0056*/ 	.short	0x0008
        /*0058*/ 	.byte	0x00, 0xf4, 0x21, 0x00


	//----- nvinfo : EIATTR_KPARAM_INFO
	.align		4
.L_19:
        /*005c*/ 	.byte	0x04, 0x17
        /*005e*/ 	.short	(.L_21 - .L_20)
.L_20:
        /*0060*/ 	.word	0x00000000
        /*0064*/ 	.short	0x0000
        /*0066*/ 	.short	0x0000
        /*0068*/ 	.byte	0x00, 0xf4, 0x21, 0x00


	//----- nvinfo : EIATTR_MAXREG_COUNT
	.align		4
.L_21:
        /*006c*/ 	.byte	0x03, 0x1b
        /*006e*/ 	.short	0x00ff


	//----- nvinfo : EIATTR_EXIT_INSTR_OFFSETS
	.align		4
        /*0070*/ 	.byte	0x04, 0x1c
        /*0072*/ 	.short	(.L_23 - .L_22)


	//   ....[0]....
.L_22:
        /*0074*/ 	.word	0x00000310


	//   ....[1]....
        /*0078*/ 	.word	0x00000330


	//----- nvinfo : EIATTR_REQNTID
	.align		4
.L_23:
        /*007c*/ 	.byte	0x04, 0x10
        /*007e*/ 	.short	(.L_25 - .L_24)
.L_24:
        /*0080*/ 	.word	0x00000080
        /*0084*/ 	.word	0x00000001
        /*0088*/ 	.word	0x00000001


	//----- nvinfo : EIATTR_CRS_STACK_SIZE
	.align		4
.L_25:
        /*008c*/ 	.byte	0x04, 0x1e
        /*008e*/ 	.short	(.L_27 - .L_26)
.L_26:
        /*0090*/ 	.word	0x00000000
.L_27:


//--------------------- .nv.callgraph             --------------------------
	.section	.nv.callgraph,"",@"SHT_CUDA_CALLGRAPH"
	.align	4
	.sectionentsize	8
	.align		4
        /*0000*/ 	.word	0x00000000
	.align		4
        /*0004*/ 	.word	0xffffffff
	.align		4
        /*0008*/ 	.word	0x00000000
	.align		4
        /*000c*/ 	.word	0xfffffffe
	.align		4
        /*0010*/ 	.word	0x00000000
	.align		4
        /*0014*/ 	.word	0xfffffffd
	.align		4
        /*0018*/ 	.word	0x00000000
	.align		4
        /*001c*/ 	.word	0xfffffffc


//--------------------- .nv.rel.action            --------------------------
	.section	.nv.rel.action,"",@"SHT_CUDA_RELOCINFO"
	.align	8
	.sectionentsize	8
        /*0000*/ 	.byte	0x73, 0x00, 0x00, 0x00, 0x00, 0x00, 0x00, 0x00, 0x00, 0x00, 0x00, 0x11, 0x25, 0x00, 0x05, 0x36


//--------------------- .nv.constant0.triton_poi_fused_silu_0 --------------------------
	.section	.nv.constant0.triton_poi_fused_silu_0,"a",@progbits
	.sectionflags	@""
	.align	4
.nv.constant0.triton_poi_fused_silu_0:
	.zero		392


//--------------------- .text.triton_poi_fused_silu_0 --------------------------
	.section	.text.triton_poi_fused_silu_0,"ax",@progbits
	.sectioninfo	@"SHI_REGISTERS=14"
	.align	128
        .global         triton_poi_fused_silu_0
        .type           triton_poi_fused_silu_0,@function
        .size           triton_poi_fused_silu_0,(.L_x_3 - triton_poi_fused_silu_0)
        .other          triton_poi_fused_silu_0,@"STO_CUDA_ENTRY STV_DEFAULT"
triton_poi_fused_silu_0:
.text.triton_poi_fused_silu_0:
[----:B------:R-:W-:Y:S02]  /*0000*/  MOV R1, c[0x0][0x28] ;  /* 0x00000a0000017a02 */ /* 0x000fe40000000f00 */
[----:B------:R-:W0:Y:S01]  /*0010*/  S2R R0, SR_TID.X ;  /* 0x0000000000007919 */ /* 0x000e220000002100 */
[----:B------:R-:W-:Y:S01]  /*0020*/  ULDC.64 UR4, c[0x0][0x118] ;  /* 0x0000460000047ab9 */ /* 0x000fe20000000a00 */
[----:B------:R-:W-:Y:S01]  /*0030*/  BSSY B0, `(.L_x_0) ;  /* 0x000000b000007945 */ /* 0x000fe20003800000 */
[----:B------:R-:W-:Y:S01]  /*0040*/  MOV R9, 0x2 ;  /* 0x0000000200097802 */ /* 0x000fe20000000f00 */
[----:B------:R-:W1:Y:S01]  /*0050*/  S2R R3, SR_CTAID.X ;  /* 0x0000000000037919 */ /* 0x000e620000002500 */
[----:B------:R-:W-:Y:S02]  /*0060*/  MOV R2, RZ ;  /* 0x000000ff00027202 */ /* 0x000fe40000000f00 */
[----:B0-----:R-:W-:-:S04]  /*0070*/  SHF.L.U32 R0, R0, 0x1, RZ ;  /* 0x0000000100007819 */ /* 0x001fc800000006ff */
[----:B------:R-:W-:-:S04]  /*0080*/  LOP3.LUT R0, R0, 0xfe, RZ, 0xc0, !PT ;  /* 0x000000fe00007812 */ /* 0x000fc800078ec0ff */
[----:B-1----:R-:W-:-:S04]  /*0090*/  LEA R0, R3, R0, 0x8 ;  /* 0x0000000003007211 */ /* 0x002fc800078e40ff */
[----:B------:R-:W-:-:S13]  /*00a0*/  ISETP.GE.AND P0, PT, R0, 0xc00, PT ;  /* 0x00000c000000780c */ /* 0x000fda0003f06270 */
[----:B------:R-:W-:Y:S05]  /*00b0*/  @P0 BRA `(.L_x_1) ;  /* 0x0000002000000947 */ /* 0x000fea0003800000 */
[----:B------:R-:W-:-:S06]  /*00c0*/  IMAD.WIDE R2, R0, R9, c[0x0][0x160] ;  /* 0x0000580000027625 */ /* 0x000fcc00078e0209 */
[----:B------:R0:W5:Y:S02]  /*00d0*/  LDG.E R2, [R2.64] ;  /* 0x0000000402027981 */ /* 0x000164000c1e1900 */
.L_x_1:
[----:B------:R-:W-:Y:S05]  /*00e0*/  BSYNC B0 ;  /* 0x0000000000007941 */ /* 0x000fea0003800000 */
.L_x_0:
[C---:B0----5:R-:W-:Y:S02]  /*00f0*/  SHF.L.U32 R3, R2.reuse, 0x10, RZ ;  /* 0x0000001002037819 */ /* 0x061fe400000006ff */
[----:B------:R-:W-:Y:S02]  /*0100*/  PRMT R2, R2, 0x7632, R2 ;  /* 0x0000763202027816 */ /* 0x000fe40000000002 */
[----:B------:R-:W-:Y:S01]  /*0110*/  MOV R8, 0x3e800000 ;  /* 0x3e80000000087802 */ /* 0x000fe20000000f00 */
[----:B------:R-:W-:Y:S01]  /*0120*/  FADD R4, RZ, -R3 ;  /* 0x80000003ff047221 */ /* 0x000fe20000000000 */
[----:B------:R-:W-:-:S03]  /*0130*/  SHF.L.U32 R2, R2, 0x10, RZ ;  /* 0x0000001002027819 */ /* 0x000fc600000006ff */
[----:B------:R-:W-:Y:S02]  /*0140*/  FMUL R5, R4, 1.4426950216293334961 ;  /* 0x3fb8aa3b04057820 */ /* 0x000fe40000400000 */
[----:B------:R-:W-:-:S03]  /*0150*/  FADD R4, RZ, -R2 ;  /* 0x80000002ff047221 */ /* 0x000fc60000000000 */
[----:B------:R-:W-:Y:S01]  /*0160*/  FSETP.GEU.AND P1, PT, R5, -126, PT ;  /* 0xc2fc00000500780b */ /* 0x000fe20003f2e000 */
[----:B------:R-:W-:-:S05]  /*0170*/  FMUL R6, R4, 1.4426950216293334961 ;  /* 0x3fb8aa3b04067820 */ /* 0x000fca0000400000 */
[----:B------:R-:W-:-:S07]  /*0180*/  FSETP.GEU.AND P2, PT, R6, -126, PT ;  /* 0xc2fc00000600780b */ /* 0x000fce0003f4e000 */
[----:B------:R-:W-:-:S04]  /*0190*/  @!P1 FMUL R5, R5, 0.5 ;  /* 0x3f00000005059820 */ /* 0x000fc80000400000 */
[----:B------:R-:W0:Y:S02]  /*01a0*/  MUFU.EX2 R4, R5 ;  /* 0x0000000500047308 */ /* 0x000e240000000800 */
[----:B------:R-:W-:-:S06]  /*01b0*/  @!P2 FMUL R6, R6, 0.5 ;  /* 0x3f0000000606a820 */ /* 0x000fcc0000400000 */
[----:B------:R-:W1:Y:S01]  /*01c0*/  MUFU.EX2 R7, R6 ;  /* 0x0000000600077308 */ /* 0x000e620000000800 */
[----:B0-----:R-:W-:-:S04]  /*01d0*/  @!P1 FMUL R4, R4, R4 ;  /* 0x0000000404049220 */ /* 0x001fc80000400000 */
[----:B------:R-:W-:Y:S01]  /*01e0*/  FADD R4, R4, 1 ;  /* 0x3f80000004047421 */ /* 0x000fe20000000000 */
[----:B-1----:R-:W-:-:S04]  /*01f0*/  @!P2 FMUL R7, R7, R7 ;  /* 0x000000070707a220 */ /* 0x002fc80000400000 */
[----:B------:R-:W-:Y:S01]  /*0200*/  FSETP.GT.AND P1, PT, R4, 8.50705917302346158658e+37, PT ;  /* 0x7e8000000400780b */ /* 0x000fe20003f24000 */
[----:B------:R-:W-:-:S03]  /*0210*/  FADD R7, R7, 1 ;  /* 0x3f80000007077421 */ /* 0x000fc60000000000 */
[----:B------:R-:W-:Y:S02]  /*0220*/  FSEL R5, R8, 1, P1 ;  /* 0x3f80000008057808 */ /* 0x000fe40000800000 */
[----:B------:R-:W-:-:S04]  /*0230*/  FSETP.GT.AND P2, PT, R7, 8.50705917302346158658e+37, PT ;  /* 0x7e8000000700780b */ /* 0x000fc80003f44000 */
[----:B------:R-:W-:-:S03]  /*0240*/  FSEL R8, R8, 1, P2 ;  /* 0x3f80000008087808 */ /* 0x000fc60001000000 */
[----:B------:R-:W-:-:S06]  /*0250*/  @P1 FMUL R4, R4, 0.25 ;  /* 0x3e80000004041820 */ /* 0x000fcc0000400000 */
[----:B------:R-:W0:Y:S01]  /*0260*/  MUFU.RCP R4, R4 ;  /* 0x0000000400047308 */ /* 0x000e220000001000 */
[----:B------:R-:W-:-:S07]  /*0270*/  @P2 FMUL R7, R7, 0.25 ;  /* 0x3e80000007072820 */ /* 0x000fce0000400000 */
[----:B------:R-:W1:Y:S01]  /*0280*/  MUFU.RCP R7, R7 ;  /* 0x0000000700077308 */ /* 0x000e620000001000 */
[----:B0-----:R-:W-:-:S04]  /*0290*/  FMUL R6, R4, R5 ;  /* 0x0000000504067220 */ /* 0x001fc80000400000 */
[----:B------:R-:W-:Y:S01]  /*02a0*/  FMUL R6, R3, R6 ;  /* 0x0000000603067220 */ /* 0x000fe20000400000 */
[----:B-1----:R-:W-:-:S04]  /*02b0*/  FMUL R5, R7, R8 ;  /* 0x0000000807057220 */ /* 0x002fc80000400000 */
[----:B------:R-:W-:Y:S01]  /*02c0*/  FMUL R5, R2, R5 ;  /* 0x0000000502057220 */ /* 0x000fe20000400000 */
[----:B------:R-:W-:-:S04]  /*02d0*/  IMAD.WIDE R2, R0, R9, c[0x0][0x168] ;  /* 0x00005a0000027625 */ /* 0x000fc800078e0209 */
[----:B------:R-:W-:Y:S01]  /*02e0*/  F2FP.BF16.PACK_AB R11, R5, R6 ;  /* 0x00000006050b723e */ /* 0x000fe200000010ff */
[----:B------:R-:W-:-:S04]  /*02f0*/  IMAD.WIDE R4, R0, R9, c[0x0][0x170] ;  /* 0x00005c0000047625 */ /* 0x000fc800078e0209 */
[----:B------:R0:W-:Y:S01]  /*0300*/  @!P0 STG.E [R2.64], R11 ;  /* 0x0000000b02008986 */ /* 0x0001e2000c101904 */
[----:B------:R-:W-:Y:S05]  /*0310*/  @P0 EXIT ;  /* 0x000000000000094d */ /* 0x000fea0003800000 */
[----:B------:R-:W-:Y:S01]  /*0320*/  STG.E [R4.64], R11 ;  /* 0x0000000b04007986 */ /* 0x000fe2000c101904 */
[----:B------:R-:W-:Y:S05]  /*0330*/  EXIT ;  /* 0x000000000000794d */ /* 0x000fea0003800000 */
.L_x_2:
[----:B------:R-:W-:-:S00]  /*0340*/  BRA `(.L_x_2) ;  /* 0xfffffff000007947 */ /* 0x000fc0000383ffff */
[----:B------:R-:W-:-:S00]  /*0350*/  NOP ;  /* 0x0000000000007918 */ /* 0x000fc00000000000 */
        /* <DEDUP_REMOVED lines=10> */
.L_x_3:
